//
// Generated by NVIDIA NVVM Compiler
//
// Compiler Build ID: CL-36424714
// Cuda compilation tools, release 13.0, V13.0.88
// Based on NVVM 20.0.0
//

.version 9.0
.target sm_100
.address_size 64

	// .globl	_Z7dKernelPlS_S_i

.visible .entry _Z7dKernelPlS_S_i(
	.param .u64 .ptr .align 1 _Z7dKernelPlS_S_i_param_0,
	.param .u64 .ptr .align 1 _Z7dKernelPlS_S_i_param_1,
	.param .u64 .ptr .align 1 _Z7dKernelPlS_S_i_param_2,
	.param .u32 _Z7dKernelPlS_S_i_param_3
)
{
	.reg .pred 	%p<13>;
	.reg .b32 	%r<97>;
	.reg .b64 	%rd<118>;

	ld.param.u64 	%rd20, [_Z7dKernelPlS_S_i_param_0];
	ld.param.u64 	%rd21, [_Z7dKernelPlS_S_i_param_1];
	ld.param.u64 	%rd18, [_Z7dKernelPlS_S_i_param_2];
	ld.param.u32 	%r47, [_Z7dKernelPlS_S_i_param_3];
	cvta.to.global.u64 	%rd1, %rd21;
	cvta.to.global.u64 	%rd2, %rd20;
	shr.u32 	%r48, %r47, 31;
	add.s32 	%r49, %r47, %r48;
	shr.s32 	%r1, %r49, 1;
	mov.u32 	%r2, %ctaid.x;
	sub.s32 	%r3, %r2, %r1;
	add.s32 	%r50, %r1, %r2;
	mov.u32 	%r4, %tid.x;
	sub.s32 	%r51, %r4, %r1;
	add.s32 	%r52, %r1, %r4;
	max.s32 	%r85, %r3, 0;
	mov.u32 	%r53, %nctaid.x;
	setp.lt.u32 	%p1, %r50, %r53;
	add.s32 	%r54, %r53, -1;
	selp.b32 	%r6, %r50, %r54, %p1;
	sub.s32 	%r55, %r1, %r4;
	max.s32 	%r7, %r51, 0;
	shr.s32 	%r56, %r51, 31;
	and.b32  	%r8, %r56, %r55;
	mov.u32 	%r9, %ntid.x;
	setp.lt.u32 	%p2, %r52, %r9;
	add.s32 	%r57, %r9, -1;
	selp.b32 	%r10, %r52, %r57, %p2;
	setp.gt.s32 	%p3, %r85, %r6;
	mov.b64 	%rd116, 0;
	@%p3 bra 	$L__BB0_16;
	sub.s32 	%r58, %r10, %r7;
	add.s32 	%r59, %r58, 1;
	and.b32  	%r11, %r59, 7;
	and.b32  	%r12, %r59, 3;
	and.b32  	%r13, %r59, 1;
	and.b32  	%r60, %r59, -8;
	neg.s32 	%r14, %r60;
	add.s64 	%rd3, %rd1, 32;
	add.s32 	%r61, %r1, %r7;
	sub.s32 	%r15, %r61, %r4;
	sub.s32 	%r62, %r1, %r2;
	shr.s32 	%r63, %r3, 31;
	and.b32  	%r84, %r63, %r62;
	mov.b64 	%rd116, 0;
$L__BB0_2:
	mov.u32 	%r18, %r85;
	setp.lt.s32 	%p4, %r10, %r7;
	@%p4 bra 	$L__BB0_15;
	sub.s32 	%r64, %r10, %r7;
	setp.lt.u32 	%p5, %r64, 7;
	mul.lo.s32 	%r19, %r18, %r9;
	mul.lo.s32 	%r20, %r84, %r47;
	mov.u32 	%r93, %r8;
	mov.u32 	%r94, %r7;
	@%p5 bra 	$L__BB0_7;
	add.s32 	%r86, %r7, 3;
	add.s32 	%r88, %r7, %r19;
	add.s32 	%r87, %r15, %r20;
	mov.u32 	%r89, %r14;
	mov.u32 	%r93, %r8;
$L__BB0_5:
	.pragma "nounroll";
	mul.wide.s32 	%rd24, %r87, 8;
	add.s64 	%rd25, %rd3, %rd24;
	mul.wide.u32 	%rd26, %r88, 8;
	add.s64 	%rd27, %rd2, %rd26;
	ld.global.u64 	%rd28, [%rd27];
	ld.global.u64 	%rd29, [%rd25+-32];
	mad.lo.s64 	%rd30, %rd29, %rd28, %rd116;
	add.s32 	%r65, %r88, 1;
	mul.wide.u32 	%rd31, %r65, 8;
	add.s64 	%rd32, %rd2, %rd31;
	ld.global.u64 	%rd33, [%rd32];
	ld.global.u64 	%rd34, [%rd25+-24];
	mad.lo.s64 	%rd35, %rd34, %rd33, %rd30;
	add.s32 	%r66, %r88, 2;
	mul.wide.u32 	%rd36, %r66, 8;
	add.s64 	%rd37, %rd2, %rd36;
	ld.global.u64 	%rd38, [%rd37];
	ld.global.u64 	%rd39, [%rd25+-16];
	mad.lo.s64 	%rd40, %rd39, %rd38, %rd35;
	add.s32 	%r67, %r88, 3;
	mul.wide.u32 	%rd41, %r67, 8;
	add.s64 	%rd42, %rd2, %rd41;
	ld.global.u64 	%rd43, [%rd42];
	ld.global.u64 	%rd44, [%rd25+-8];
	mad.lo.s64 	%rd45, %rd44, %rd43, %rd40;
	add.s32 	%r68, %r88, 4;
	mul.wide.u32 	%rd46, %r68, 8;
	add.s64 	%rd47, %rd2, %rd46;
	ld.global.u64 	%rd48, [%rd47];
	ld.global.u64 	%rd49, [%rd25];
	mad.lo.s64 	%rd50, %rd49, %rd48, %rd45;
	add.s32 	%r69, %r88, 5;
	mul.wide.u32 	%rd51, %r69, 8;
	add.s64 	%rd52, %rd2, %rd51;
	ld.global.u64 	%rd53, [%rd52];
	ld.global.u64 	%rd54, [%rd25+8];
	mad.lo.s64 	%rd55, %rd54, %rd53, %rd50;
	add.s32 	%r70, %r88, 6;
	mul.wide.u32 	%rd56, %r70, 8;
	add.s64 	%rd57, %rd2, %rd56;
	ld.global.u64 	%rd58, [%rd57];
	ld.global.u64 	%rd59, [%rd25+16];
	mad.lo.s64 	%rd60, %rd59, %rd58, %rd55;
	add.s32 	%r71, %r88, 7;
	mul.wide.u32 	%rd61, %r71, 8;
	add.s64 	%rd62, %rd2, %rd61;
	ld.global.u64 	%rd63, [%rd62];
	ld.global.u64 	%rd64, [%rd25+24];
	mad.lo.s64 	%rd116, %rd64, %rd63, %rd60;
	add.s32 	%r93, %r93, 8;
	add.s32 	%r89, %r89, 8;
	add.s32 	%r88, %r88, 8;
	add.s32 	%r87, %r87, 8;
	add.s32 	%r86, %r86, 8;
	setp.ne.s32 	%p6, %r89, 0;
	@%p6 bra 	$L__BB0_5;
	add.s32 	%r94, %r86, -3;
$L__BB0_7:
	setp.eq.s32 	%p7, %r11, 0;
	@%p7 bra 	$L__BB0_15;
	add.s32 	%r72, %r11, -1;
	setp.lt.u32 	%p8, %r72, 3;
	@%p8 bra 	$L__BB0_10;
	add.s32 	%r73, %r94, %r19;
	mul.wide.u32 	%rd66, %r73, 8;
	add.s64 	%rd67, %rd2, %rd66;
	ld.global.u64 	%rd68, [%rd67];
	add.s32 	%r74, %r93, %r20;
	mul.wide.s32 	%rd69, %r74, 8;
	add.s64 	%rd70, %rd1, %rd69;
	ld.global.u64 	%rd71, [%rd70];
	mad.lo.s64 	%rd72, %rd71, %rd68, %rd116;
	add.s32 	%r75, %r73, 1;
	mul.wide.u32 	%rd73, %r75, 8;
	add.s64 	%rd74, %rd2, %rd73;
	ld.global.u64 	%rd75, [%rd74];
	ld.global.u64 	%rd76, [%rd70+8];
	mad.lo.s64 	%rd77, %rd76, %rd75, %rd72;
	add.s32 	%r76, %r73, 2;
	mul.wide.u32 	%rd78, %r76, 8;
	add.s64 	%rd79, %rd2, %rd78;
	ld.global.u64 	%rd80, [%rd79];
	ld.global.u64 	%rd81, [%rd70+16];
	mad.lo.s64 	%rd82, %rd81, %rd80, %rd77;
	add.s32 	%r77, %r73, 3;
	mul.wide.u32 	%rd83, %r77, 8;
	add.s64 	%rd84, %rd2, %rd83;
	ld.global.u64 	%rd85, [%rd84];
	ld.global.u64 	%rd86, [%rd70+24];
	mad.lo.s64 	%rd116, %rd86, %rd85, %rd82;
	add.s32 	%r94, %r94, 4;
	add.s32 	%r93, %r93, 4;
$L__BB0_10:
	setp.eq.s32 	%p9, %r12, 0;
	@%p9 bra 	$L__BB0_15;
	setp.eq.s32 	%p10, %r12, 1;
	@%p10 bra 	$L__BB0_13;
	add.s32 	%r78, %r94, %r19;
	mul.wide.u32 	%rd88, %r78, 8;
	add.s64 	%rd89, %rd2, %rd88;
	ld.global.u64 	%rd90, [%rd89];
	add.s32 	%r79, %r93, %r20;
	mul.wide.s32 	%rd91, %r79, 8;
	add.s64 	%rd92, %rd1, %rd91;
	ld.global.u64 	%rd93, [%rd92];
	mad.lo.s64 	%rd94, %rd93, %rd90, %rd116;
	add.s32 	%r80, %r78, 1;
	mul.wide.u32 	%rd95, %r80, 8;
	add.s64 	%rd96, %rd2, %rd95;
	ld.global.u64 	%rd97, [%rd96];
	ld.global.u64 	%rd98, [%rd92+8];
	mad.lo.s64 	%rd116, %rd98, %rd97, %rd94;
	add.s32 	%r94, %r94, 2;
	add.s32 	%r93, %r93, 2;
$L__BB0_13:
	setp.eq.s32 	%p11, %r13, 0;
	@%p11 bra 	$L__BB0_15;
	add.s32 	%r81, %r94, %r19;
	mul.wide.u32 	%rd99, %r81, 8;
	add.s64 	%rd100, %rd2, %rd99;
	ld.global.u64 	%rd101, [%rd100];
	add.s32 	%r82, %r93, %r20;
	mul.wide.s32 	%rd102, %r82, 8;
	add.s64 	%rd103, %rd1, %rd102;
	ld.global.u64 	%rd104, [%rd103];
	mad.lo.s64 	%rd116, %rd104, %rd101, %rd116;
$L__BB0_15:
	add.s32 	%r85, %r18, 1;
	add.s32 	%r84, %r84, 1;
	setp.ne.s32 	%p12, %r18, %r6;
	@%p12 bra 	$L__BB0_2;
$L__BB0_16:
	cvta.to.global.u64 	%rd105, %rd18;
	mad.lo.s32 	%r83, %r2, %r9, %r4;
	mul.wide.u32 	%rd106, %r83, 8;
	add.s64 	%rd107, %rd105, %rd106;
	st.global.u64 	[%rd107], %rd116;
	ret;

}


// ===== COMPILED SASS (sm_100) =====

	.target	sm_100

	.elftype	@"ET_EXEC"


//--------------------- .note.nv.tkinfo           --------------------------
	.section	.note.nv.tkinfo,"",@"SHT_NOTE"
	.sectionflags	@"SHF_NOTE_NV_TKINFO"
	.tkinfo
        /*0018*/ 	.word	0x00000002
        /*0030*/ 	.string	""
        /*0030*/ 	.string	"ptxas"
        /*0030*/ 	.string	"Cuda compilation tools, release 13.0, V13.0.88"
        /*0030*/ 	.string	"Build cuda_13.0.r13.0/compiler.36424714_0"
        /*0030*/ 	.string	"-arch sm_100 -m 64 "



//--------------------- .note.nv.cuinfo           --------------------------
	.section	.note.nv.cuinfo,"",@"SHT_NOTE"
	.sectionflags	@"SHF_NOTE_NV_CUINFO"
        /*0018*/ 	.short	0x0002
        /*001a*/ 	.short	0x0064
        /*001c*/ 	.short	0x0082
	.zero		2


//--------------------- .nv.info                  --------------------------
	.section	.nv.info,"",@"SHT_CUDA_INFO"
	.align	4


	//----- nvinfo : EIATTR_REGCOUNT
	.align		4
        /*0000*/ 	.byte	0x04, 0x2f
        /*0002*/ 	.short	(.L_1 - .L_0)
	.align		4
.L_0:
        /*0004*/ 	.word	index@(_Z7dKernelPlS_S_i)
        /*0008*/ 	.word	0x00000020


	//----- nvinfo : EIATTR_FRAME_SIZE
	.align		4
.L_1:
        /*000c*/ 	.byte	0x04, 0x11
        /*000e*/ 	.short	(.L_3 - .L_2)
	.align		4
.L_2:
        /*0010*/ 	.word	index@(_Z7dKernelPlS_S_i)
        /*0014*/ 	.word	0x00000000


	//----- nvinfo : EIATTR_MIN_STACK_SIZE
	.align		4
.L_3:
        /*0018*/ 	.byte	0x04, 0x12
        /*001a*/ 	.short	(.L_5 - .L_4)
	.align		4
.L_4:
        /*001c*/ 	.word	index@(_Z7dKernelPlS_S_i)
        /*0020*/ 	.word	0x00000000
.L_5:


//--------------------- .nv.compat                --------------------------
	.section	.nv.compat,"",@"SHT_CUDA_COMPAT_INFO"
	.align	4
        /*0000*/ 	.byte	0x02, 0x09, 0x00, 0x00, 0x02, 0x02, 0x01, 0x00, 0x02, 0x05, 0x05, 0x00, 0x03, 0x07, 0x01, 0x01
        /*0010*/ 	.byte	0x02, 0x03, 0x00, 0x00, 0x02, 0x06, 0x01, 0x00, 0x04, 0x0b, 0x08, 0x00, 0x09, 0x00, 0x00, 0x00
        /*0020*/ 	.byte	0x00, 0x00, 0x00, 0x00


//--------------------- .nv.info._Z7dKernelPlS_S_i --------------------------
	.section	.nv.info._Z7dKernelPlS_S_i,"",@"SHT_CUDA_INFO"
	.sectionflags	@""
	.align	4


	//----- nvinfo : EIATTR_CUDA_API_VERSION
	.align		4
        /*0000*/ 	.byte	0x04, 0x37
        /*0002*/ 	.short	(.L_7 - .L_6)
.L_6:
        /*0004*/ 	.word	0x00000082


	//----- nvinfo : EIATTR_KPARAM_INFO
	.align		4
.L_7:
        /*0008*/ 	.byte	0x04, 0x17
        /*000a*/ 	.short	(.L_9 - .L_8)
.L_8:
        /*000c*/ 	.word	0x00000000
        /*0010*/ 	.short	0x0003
        /*0012*/ 	.short	0x0018
        /*0014*/ 	.byte	0x00, 0xf0, 0x11, 0x00


	//----- nvinfo : EIATTR_KPARAM_INFO
	.align		4
.L_9:
        /*0018*/ 	.byte	0x04, 0x17
        /*001a*/ 	.short	(.L_11 - .L_10)
.L_10:
        /*001c*/ 	.word	0x00000000
        /*0020*/ 	.short	0x0002
        /*0022*/ 	.short	0x0010
        /*0024*/ 	.byte	0x00, 0xf5, 0x21, 0x00


	//----- nvinfo : EIATTR_KPARAM_INFO
	.align		4
.L_11:
        /*0028*/ 	.byte	0x04, 0x17
        /*002a*/ 	.short	(.L_13 - .L_12)
.L_12:
        /*002c*/ 	.word	0x00000000
        /*0030*/ 	.short	0x0001
        /*0032*/ 	.short	0x0008
        /*0034*/ 	.byte	0x00, 0xf5, 0x21, 0x00


	//----- nvinfo : EIATTR_KPARAM_INFO
	.align		4
.L_13:
        /*0038*/ 	.byte	0x04, 0x17
        /*003a*/ 	.short	(.L_15 - .L_14)
.L_14:
        /*003c*/ 	.word	0x00000000
        /*0040*/ 	.short	0x0000
        /*0042*/ 	.short	0x0000
        /*0044*/ 	.byte	0x00, 0xf5, 0x21, 0x00


	//----- nvinfo : EIATTR_SPARSE_MMA_MASK
	.align		4
.L_15:
        /*0048*/ 	.byte	0x03, 0x50
        /*004a*/ 	.short	0x0000


	//----- nvinfo : EIATTR_MAXREG_COUNT
	.align		4
        /*004c*/ 	.byte	0x03, 0x1b
        /*004e*/ 	.short	0x00ff


	//----- nvinfo : EIATTR_MERCURY_ISA_VERSION
	.align		4
        /*0050*/ 	.byte	0x03, 0x5f
        /*0052*/ 	.short	0x0101


	//----- nvinfo : EIATTR_VRC_CTA_INIT_COUNT
	.align		4
        /*0054*/ 	.byte	0x02, 0x4a
	.zero		1
	.zero		1


	//----- nvinfo : EIATTR_EXIT_INSTR_OFFSETS
	.align		4
        /*0058*/ 	.byte	0x04, 0x1c
        /*005a*/ 	.short	(.L_17 - .L_16)


	//   ....[0]....
.L_16:
        /*005c*/ 	.word	0x00000e90


	//----- nvinfo : EIATTR_CRS_STACK_SIZE
	.align		4
.L_17:
        /*0060*/ 	.byte	0x04, 0x1e
        /*0062*/ 	.short	(.L_19 - .L_18)
.L_18:
        /*0064*/ 	.word	0x00000000


	//----- nvinfo : EIATTR_CBANK_PARAM_SIZE
	.align		4
.L_19:
        /*0068*/ 	.byte	0x03, 0x19
        /*006a*/ 	.short	0x001c


	//----- nvinfo : EIATTR_PARAM_CBANK
	.align		4
        /*006c*/ 	.byte	0x04, 0x0a
        /*006e*/ 	.short	(.L_21 - .L_20)
	.align		4
.L_20:
        /*0070*/ 	.word	index@(.nv.constant0._Z7dKernelPlS_S_i)
        /*0074*/ 	.short	0x0380
        /*0076*/ 	.short	0x001c


	//----- nvinfo : EIATTR_SW_WAR
	.align		4
.L_21:
        /*0078*/ 	.byte	0x04, 0x36
        /*007a*/ 	.short	(.L_23 - .L_22)
.L_22:
        /*007c*/ 	.word	0x00000008
.L_23:


//--------------------- .nv.callgraph             --------------------------
	.section	.nv.callgraph,"",@"SHT_CUDA_CALLGRAPH"
	.align	4
	.sectionentsize	8
	.align		4
        /*0000*/ 	.word	0x00000000
	.align		4
        /*0004*/ 	.word	0xffffffff
	.align		4
        /*0008*/ 	.word	0x00000000
	.align		4
        /*000c*/ 	.word	0xfffffffe
	.align		4
        /*0010*/ 	.word	0x00000000
	.align		4
        /*0014*/ 	.word	0xfffffffd
	.align		4
        /*0018*/ 	.word	0x00000000
	.align		4
        /*001c*/ 	.word	0xfffffffc


//--------------------- .text._Z7dKernelPlS_S_i   --------------------------
	.section	.text._Z7dKernelPlS_S_i,"ax",@progbits
	.align	128
        .global         _Z7dKernelPlS_S_i
        .type           _Z7dKernelPlS_S_i,@function
        .size           _Z7dKernelPlS_S_i,(.L_x_13 - _Z7dKernelPlS_S_i)
        .other          _Z7dKernelPlS_S_i,@"STO_CUDA_ENTRY STV_DEFAULT"
_Z7dKernelPlS_S_i:
.text._Z7dKernelPlS_S_i:
[----:B------:R-:W-:Y:S01]  /*0000*/  LDC R1, c[0x0][0x37c] ;  /* 0x0000df00ff017b82 */ /* 0x000fe20000000800 */
[----:B------:R-:W0:Y:S07]  /*0010*/  LDCU UR4, c[0x0][0x398] ;  /* 0x00007300ff0477ac */ /* 0x000e2e0008000800 */
[----:B------:R-:W1:Y:S01]  /*0020*/  S2UR UR11, SR_CTAID.X ;  /* 0x00000000000b79c3 */ /* 0x000e620000002500 */
[----:B------:R-:W2:Y:S01]  /*0030*/  S2R R0, SR_TID.X ;  /* 0x0000000000007919 */ /* 0x000ea20000002100 */
[----:B------:R-:W-:Y:S01]  /*0040*/  CS2R R20, SRZ ;  /* 0x0000000000147805 */ /* 0x000fe2000001ff00 */
[----:B------:R-:W3:Y:S01]  /*0050*/  LDCU UR7, c[0x0][0x370] ;  /* 0x00006e00ff0777ac */ /* 0x000ee20008000800 */
[----:B------:R-:W4:Y:S04]  /*0060*/  LDCU.64 UR12, c[0x0][0x358] ;  /* 0x00006b00ff0c77ac */ /* 0x000f280008000a00 */
[----:B------:R-:W5:Y:S01]  /*0070*/  LDC R3, c[0x0][0x360] ;  /* 0x0000d800ff037b82 */ /* 0x000f620000000800 */
[----:B0-----:R-:W-:-:S04]  /*0080*/  ULEA.HI UR4, UR4, UR4, URZ, 0x1 ;  /* 0x0000000404047291 */ /* 0x001fc8000f8f08ff */
[----:B------:R-:W-:-:S04]  /*0090*/  USHF.R.S32.HI UR4, URZ, 0x1, UR4 ;  /* 0x00000001ff047899 */ /* 0x000fc80008011404 */
[----:B-1----:R-:W-:Y:S02]  /*00a0*/  UIADD3 UR10, UPT, UPT, UR4, UR11, URZ ;  /* 0x0000000b040a7290 */ /* 0x002fe4000fffe0ff */
[----:B------:R-:W-:Y:S02]  /*00b0*/  UIADD3 UR5, UPT, UPT, -UR4, UR11, URZ ;  /* 0x0000000b04057290 */ /* 0x000fe4000fffe1ff */
[----:B---3--:R-:W-:Y:S02]  /*00c0*/  UISETP.GE.U32.AND UP0, UPT, UR10, UR7, UPT ;  /* 0x000000070a00728c */ /* 0x008fe4000bf06070 */
[----:B------:R-:W-:Y:S01]  /*00d0*/  UISETP.LT.AND UP1, UPT, URZ, UR5, UPT ;  /* 0x00000005ff00728c */ /* 0x000fe2000bf21270 */
[----:B--2---:R-:W-:-:S03]  /*00e0*/  IADD3 R2, PT, PT, R0, UR4, RZ ;  /* 0x0000000400027c10 */ /* 0x004fc6000fffe0ff */
[----:B------:R-:W-:Y:S01]  /*00f0*/  USEL UR6, URZ, UR5, !UP1 ;  /* 0x00000005ff067287 */ /* 0x000fe2000c800000 */
[----:B------:R-:W-:Y:S02]  /*0100*/  IADD3 R7, PT, PT, R0, -UR4, RZ ;  /* 0x8000000400077c10 */ /* 0x000fe4000fffe0ff */
[----:B-----5:R-:W-:Y:S02]  /*0110*/  ISETP.GE.U32.AND P0, PT, R2, R3, PT ;  /* 0x000000030200720c */ /* 0x020fe40003f06070 */
[----:B------:R-:W-:Y:S01]  /*0120*/  @UP0 UIADD3 UR10, UPT, UPT, UR7, -0x1, URZ ;  /* 0xffffffff070a0890 */ /* 0x000fe2000fffe0ff */
[----:B------:R-:W-:Y:S02]  /*0130*/  IADD3 R4, PT, PT, -R0, UR4, RZ ;  /* 0x0000000400047c10 */ /* 0x000fe4000fffe1ff */
[----:B------:R-:W-:Y:S01]  /*0140*/  SHF.R.S32.HI R5, RZ, 0x1f, R7 ;  /* 0x0000001fff057819 */ /* 0x000fe20000011407 */
[----:B------:R-:W-:Y:S01]  /*0150*/  UISETP.GT.AND UP0, UPT, UR6, UR10, UPT ;  /* 0x0000000a0600728c */ /* 0x000fe2000bf04270 */
[----:B------:R-:W-:-:S02]  /*0160*/  VIMNMX R7, PT, PT, RZ, R7, !PT ;  /* 0x00000007ff077248 */ /* 0x000fc40007fe0100 */
[----:B------:R-:W-:-:S04]  /*0170*/  LOP3.LUT R4, R5, R4, RZ, 0xc0, !PT ;  /* 0x0000000405047212 */ /* 0x000fc800078ec0ff */
[----:B------:R-:W-:Y:S02]  /*0180*/  @P0 IADD3 R2, PT, PT, R3, -0x1, RZ ;  /* 0xffffffff03020810 */ /* 0x000fe40007ffe0ff */
[----:B----4-:R-:W-:Y:S05]  /*0190*/  BRA.U UP0, `(.L_x_0) ;  /* 0x0000000d002c7547 */ /* 0x010fea000b800000 */
[----:B------:R-:W0:Y:S01]  /*01a0*/  LDCU.64 UR8, c[0x0][0x388] ;  /* 0x00007100ff0877ac */ /* 0x000e220008000a00 */
[--C-:B------:R-:W-:Y:S02]  /*01b0*/  IADD3 R22, PT, PT, R2, 0x1, -R7.reuse ;  /* 0x0000000102167810 */ /* 0x100fe40007ffe807 */
[----:B------:R-:W-:Y:S02]  /*01c0*/  CS2R R20, SRZ ;  /* 0x0000000000147805 */ /* 0x000fe4000001ff00 */
[----:B------:R-:W-:Y:S01]  /*01d0*/  IADD3 R23, PT, PT, -R0, UR4, R7 ;  /* 0x0000000400177c10 */ /* 0x000fe2000fffe107 */
[----:B------:R-:W-:Y:S02]  /*01e0*/  UIADD3 UR7, UPT, UPT, UR4, -UR11, URZ ;  /* 0x8000000b04077290 */ /* 0x000fe4000fffe0ff */
[----:B------:R-:W-:-:S04]  /*01f0*/  USHF.R.S32.HI UR5, URZ, 0x1f, UR5 ;  /* 0x0000001fff057899 */ /* 0x000fc80008011405 */
[----:B------:R-:W-:Y:S02]  /*0200*/  ULOP3.LUT UR5, UR5, UR7, URZ, 0xc0, !UPT ;  /* 0x0000000705057292 */ /* 0x000fe4000f8ec0ff */
[----:B0-----:R-:W-:-:S04]  /*0210*/  UIADD3 UR8, UP0, UPT, UR8, 0x20, URZ ;  /* 0x0000002008087890 */ /* 0x001fc8000ff1e0ff */
[----:B------:R-:W-:-:S12]  /*0220*/  UIADD3.X UR7, UPT, UPT, URZ, UR9, URZ, UP0, !UPT ;  /* 0x00000009ff077290 */ /* 0x000fd800087fe4ff */
.L_x_11:
[----:B------:R-:W-:Y:S01]  /*0230*/  ISETP.GE.AND P0, PT, R2, R7, PT ;  /* 0x000000070200720c */ /* 0x000fe20003f06270 */
[----:B------:R-:W-:-:S12]  /*0240*/  BSSY.RECONVERGENT B0, `(.L_x_1) ;  /* 0x00000bb000007945 */ /* 0x000fd80003800200 */
[----:B------:R-:W-:Y:S05]  /*0250*/  @!P0 BRA `(.L_x_2) ;  /* 0x0000000800e48947 */ /* 0x000fea0003800000 */
[----:B------:R-:W-:Y:S01]  /*0260*/  IADD3 R5, PT, PT, -R7, R2, RZ ;  /* 0x0000000207057210 */ /* 0x000fe20007ffe1ff */
[----:B------:R-:W-:Y:S01]  /*0270*/  BSSY.RECONVERGENT B1, `(.L_x_3) ;  /* 0x000005b000017945 */ /* 0x000fe20003800200 */
[----:B------:R-:W-:Y:S01]  /*0280*/  IMAD R24, R3, UR6, RZ ;  /* 0x0000000603187c24 */ /* 0x000fe2000f8e02ff */
[----:B------:R-:W-:Y:S02]  /*0290*/  MOV R25, R7 ;  /* 0x0000000700197202 */ /* 0x000fe40000000f00 */
[----:B------:R-:W-:Y:S02]  /*02a0*/  ISETP.GE.U32.AND P0, PT, R5, 0x7, PT ;  /* 0x000000070500780c */ /* 0x000fe40003f06070 */
[----:B------:R-:W-:-:S11]  /*02b0*/  MOV R5, R4 ;  /* 0x0000000400057202 */ /* 0x000fd60000000f00 */
[----:B------:R-:W-:Y:S05]  /*02c0*/  @!P0 BRA `(.L_x_4) ;  /* 0x0000000400548947 */ /* 0x000fea0003800000 */
[----:B------:R-:W0:Y:S01]  /*02d0*/  LDC R26, c[0x0][0x398] ;  /* 0x0000e600ff1a7b82 */ /* 0x000e220000000800 */
[----:B------:R-:W-:Y:S01]  /*02e0*/  LOP3.LUT R6, R22, 0xfffffff8, RZ, 0xc0, !PT ;  /* 0xfffffff816067812 */ /* 0x000fe200078ec0ff */
[----:B------:R-:W-:Y:S01]  /*02f0*/  BSSY.RECONVERGENT B2, `(.L_x_5) ;  /* 0x0000051000027945 */ /* 0x000fe20003800200 */
[C---:B------:R-:W-:Y:S02]  /*0300*/  IADD3 R25, PT, PT, R7.reuse, 0x3, RZ ;  /* 0x0000000307197810 */ /* 0x040fe40007ffe0ff */
[----:B------:R-:W-:Y:S02]  /*0310*/  IADD3 R27, PT, PT, R7, R24, RZ ;  /* 0x00000018071b7210 */ /* 0x000fe40007ffe0ff */
[----:B------:R-:W-:Y:S02]  /*0320*/  MOV R5, R4 ;  /* 0x0000000400057202 */ /* 0x000fe40000000f00 */
[----:B------:R-:W-:Y:S01]  /*0330*/  IADD3 R6, PT, PT, -R6, RZ, RZ ;  /* 0x000000ff06067210 */ /* 0x000fe20007ffe1ff */
[----:B0-----:R-:W-:-:S07]  /*0340*/  IMAD R26, R26, UR5, R23 ;  /* 0x000000051a1a7c24 */ /* 0x001fce000f8e0217 */
.L_x_6:
[----:B------:R-:W0:Y:S01]  /*0350*/  LDC.64 R8, c[0x0][0x380] ;  /* 0x0000e000ff087b82 */ /* 0x000e220000000a00 */
[----:B------:R-:W-:Y:S02]  /*0360*/  MOV R10, UR8 ;  /* 0x00000008000a7c02 */ /* 0x000fe40008000f00 */
[----:B------:R-:W-:-:S03]  /*0370*/  MOV R11, UR7 ;  /* 0x00000007000b7c02 */ /* 0x000fc60008000f00 */
[----:B------:R-:W-:Y:S01]  /*0380*/  IMAD.WIDE R10, R26, 0x8, R10 ;  /* 0x000000081a0a7825 */ /* 0x000fe200078e020a */
[----:B------:R-:W-:-:S04]  /*0390*/  IADD3 R17, PT, PT, R27, 0x1, RZ ;  /* 0x000000011b117810 */ /* 0x000fc80007ffe0ff */
[----:B------:R-:W2:Y:S04]  /*03a0*/  LDG.E.64 R14, desc[UR12][R10.64+-0x20] ;  /* 0xffffe00c0a0e7981 */ /* 0x000ea8000c1e1b00 */
[----:B------:R-:W3:Y:S01]  /*03b0*/  LDG.E.64 R18, desc[UR12][R10.64+-0x18] ;  /* 0xffffe80c0a127981 */ /* 0x000ee2000c1e1b00 */
[----:B0-----:R-:W-:-:S06]  /*03c0*/  IMAD.WIDE.U32 R12, R27, 0x8, R8 ;  /* 0x000000081b0c7825 */ /* 0x001fcc00078e0008 */
[----:B------:R-:W2:Y:S01]  /*03d0*/  LDG.E.64 R12, desc[UR12][R12.64] ;  /* 0x0000000c0c0c7981 */ /* 0x000ea2000c1e1b00 */
[----:B------:R-:W-:-:S06]  /*03e0*/  IMAD.WIDE.U32 R16, R17, 0x8, R8 ;  /* 0x0000000811107825 */ /* 0x000fcc00078e0008 */
[----:B------:R-:W3:Y:S01]  /*03f0*/  LDG.E.64 R16, desc[UR12][R16.64] ;  /* 0x0000000c10107981 */ /* 0x000ee2000c1e1b00 */
[----:B--2---:R-:W-:Y:S02]  /*0400*/  IMAD R15, R15, R12, RZ ;  /* 0x0000000c0f0f7224 */ /* 0x004fe400078e02ff */
[----:B------:R-:W-:-:S04]  /*0410*/  IMAD.WIDE.U32 R20, R12, R14, R20 ;  /* 0x0000000e0c147225 */ /* 0x000fc800078e0014 */
[----:B------:R-:W-:Y:S01]  /*0420*/  IMAD R15, R13, R14, R15 ;  /* 0x0000000e0d0f7224 */ /* 0x000fe200078e020f */
[----:B------:R-:W-:-:S04]  /*0430*/  IADD3 R13, PT, PT, R27, 0x2, RZ ;  /* 0x000000021b0d7810 */ /* 0x000fc80007ffe0ff */
[----:B------:R-:W-:Y:S01]  /*0440*/  IADD3 R21, PT, PT, R21, R15, RZ ;  /* 0x0000000f15157210 */ /* 0x000fe20007ffe0ff */
[----:B---3--:R-:W-:Y:S02]  /*0450*/  IMAD R15, R19, R16, RZ ;  /* 0x00000010130f7224 */ /* 0x008fe400078e02ff */
[----:B------:R-:W-:-:S04]  /*0460*/  IMAD.WIDE.U32 R12, R13, 0x8, R8 ;  /* 0x000000080d0c7825 */ /* 0x000fc800078e0008 */
[-C--:B------:R-:W-:Y:S02]  /*0470*/  IMAD R15, R17, R18.reuse, R15 ;  /* 0x00000012110f7224 */ /* 0x080fe400078e020f */
[----:B------:R-:W-:Y:S01]  /*0480*/  IMAD.WIDE.U32 R16, R16, R18, R20 ;  /* 0x0000001210107225 */ /* 0x000fe200078e0014 */
[----:B------:R-:W2:Y:S04]  /*0490*/  LDG.E.64 R12, desc[UR12][R12.64] ;  /* 0x0000000c0c0c7981 */ /* 0x000ea8000c1e1b00 */
[----:B------:R-:W2:Y:S01]  /*04a0*/  LDG.E.64 R18, desc[UR12][R10.64+-0x10] ;  /* 0xfffff00c0a127981 */ /* 0x000ea2000c1e1b00 */
[----:B------:R-:W-:-:S05]  /*04b0*/  IADD3 R21, PT, PT, R27, 0x3, RZ ;  /* 0x000000031b157810 */ /* 0x000fca0007ffe0ff */
[----:B------:R-:W-:Y:S01]  /*04c0*/  IMAD.WIDE.U32 R20, R21, 0x8, R8 ;  /* 0x0000000815147825 */ /* 0x000fe200078e0008 */
[----:B------:R-:W-:Y:S02]  /*04d0*/  IADD3 R17, PT, PT, R17, R15, RZ ;  /* 0x0000000f11117210 */ /* 0x000fe40007ffe0ff */
[----:B------:R-:W3:Y:S04]  /*04e0*/  LDG.E.64 R14, desc[UR12][R10.64+-0x8] ;  /* 0xfffff80c0a0e7981 */ /* 0x000ee8000c1e1b00 */
[----:B------:R-:W3:Y:S01]  /*04f0*/  LDG.E.64 R20, desc[UR12][R20.64] ;  /* 0x0000000c14147981 */ /* 0x000ee2000c1e1b00 */
[----:B--2---:R-:W-:Y:S02]  /*0500*/  IMAD R19, R19, R12, RZ ;  /* 0x0000000c13137224 */ /* 0x004fe400078e02ff */
[----:B------:R-:W-:-:S04]  /*0510*/  IMAD.WIDE.U32 R16, R12, R18, R16 ;  /* 0x000000120c107225 */ /* 0x000fc800078e0010 */
[----:B------:R-:W-:-:S05]  /*0520*/  IMAD R19, R13, R18, R19 ;  /* 0x000000120d137224 */ /* 0x000fca00078e0213 */
[----:B------:R-:W-:Y:S02]  /*0530*/  IADD3 R13, PT, PT, R17, R19, RZ ;  /* 0x00000013110d7210 */ /* 0x000fe40007ffe0ff */
[----:B------:R-:W-:Y:S01]  /*0540*/  IADD3 R17, PT, PT, R27, 0x4, RZ ;  /* 0x000000041b117810 */ /* 0x000fe20007ffe0ff */
[----:B---3--:R-:W-:Y:S01]  /*0550*/  IMAD R15, R15, R20, RZ ;  /* 0x000000140f0f7224 */ /* 0x008fe200078e02ff */
[----:B------:R-:W-:Y:S01]  /*0560*/  MOV R12, R16 ;  /* 0x00000010000c7202 */ /* 0x000fe20000000f00 */
[----:B------:R-:W2:Y:S02]  /*0570*/  LDG.E.64 R18, desc[UR12][R10.64] ;  /* 0x0000000c0a127981 */ /* 0x000ea4000c1e1b00 */
[----:B------:R-:W-:-:S04]  /*0580*/  IMAD.WIDE.U32 R16, R17, 0x8, R8 ;  /* 0x0000000811107825 */ /* 0x000fc800078e0008 */
[-C--:B------:R-:W-:Y:S02]  /*0590*/  IMAD R15, R21, R14.reuse, R15 ;  /* 0x0000000e150f7224 */ /* 0x080fe400078e020f */
[----:B------:R-:W2:Y:S01]  /*05a0*/  LDG.E.64 R16, desc[UR12][R16.64] ;  /* 0x0000000c10107981 */ /* 0x000ea2000c1e1b00 */
[----:B------:R-:W-:Y:S01]  /*05b0*/  IADD3 R21, PT, PT, R27, 0x5, RZ ;  /* 0x000000051b157810 */ /* 0x000fe20007ffe0ff */
[----:B------:R-:W-:-:S04]  /*05c0*/  IMAD.WIDE.U32 R12, R20, R14, R12 ;  /* 0x0000000e140c7225 */ /* 0x000fc800078e000c */
        /* <DEDUP_REMOVED lines=9> */
[----:B---3--:R-:W-:-:S04]  /*0660*/  IMAD R17, R15, R20, RZ ;  /* 0x000000140f117224 */ /* 0x008fc800078e02ff */
[----:B------:R-:W-:-:S04]  /*0670*/  IMAD.WIDE.U32 R18, R19, 0x8, R8 ;  /* 0x0000000813127825 */ /* 0x000fc800078e0008 */
[-C--:B------:R-:W-:Y:S01]  /*0680*/  IMAD R17, R21, R14.reuse, R17 ;  /* 0x0000000e15117224 */ /* 0x080fe200078e0211 */
[----:B------:R-:W-:Y:S01]  /*0690*/  IADD3 R21, PT, PT, R27, 0x7, RZ ;  /* 0x000000071b157810 */ /* 0x000fe20007ffe0ff */
[----:B------:R-:W-:Y:S01]  /*06a0*/  IMAD.WIDE.U32 R12, R20, R14, R12 ;  /* 0x0000000e140c7225 */ /* 0x000fe200078e000c */
[----:B------:R-:W2:Y:S04]  /*06b0*/  LDG.E.64 R18, desc[UR12][R18.64] ;  /* 0x0000000c12127981 */ /* 0x000ea8000c1e1b00 */
[----:B------:R-:W2:Y:S01]  /*06c0*/  LDG.E.64 R14, desc[UR12][R10.64+0x10] ;  /* 0x0000100c0a0e7981 */ /* 0x000ea2000c1e1b00 */
[----:B------:R-:W-:-:S03]  /*06d0*/  IMAD.WIDE.U32 R8, R21, 0x8, R8 ;  /* 0x0000000815087825 */ /* 0x000fc600078e0008 */
[----:B------:R-:W3:Y:S04]  /*06e0*/  LDG.E.64 R20, desc[UR12][R10.64+0x18] ;  /* 0x0000180c0a147981 */ /* 0x000ee8000c1e1b00 */
[----:B------:R-:W3:Y:S01]  /*06f0*/  LDG.E.64 R8, desc[UR12][R8.64] ;  /* 0x0000000c08087981 */ /* 0x000ee2000c1e1b00 */
[----:B------:R-:W-:Y:S02]  /*0700*/  IADD3 R13, PT, PT, R13, R17, RZ ;  /* 0x000000110d0d7210 */ /* 0x000fe40007ffe0ff */
[----:B------:R-:W-:-:S04]  /*0710*/  IADD3 R6, PT, PT, R6, 0x8, RZ ;  /* 0x0000000806067810 */ /* 0x000fc80007ffe0ff */
[----:B------:R-:W-:Y:S02]  /*0720*/  ISETP.NE.AND P0, PT, R6, RZ, PT ;  /* 0x000000ff0600720c */ /* 0x000fe40003f05270 */
[----:B------:R-:W-:Y:S02]  /*0730*/  IADD3 R5, PT, PT, R5, 0x8, RZ ;  /* 0x0000000805057810 */ /* 0x000fe40007ffe0ff */
[----:B------:R-:W-:Y:S02]  /*0740*/  IADD3 R25, PT, PT, R25, 0x8, RZ ;  /* 0x0000000819197810 */ /* 0x000fe40007ffe0ff */
[----:B------:R-:W-:Y:S02]  /*0750*/  IADD3 R27, PT, PT, R27, 0x8, RZ ;  /* 0x000000081b1b7810 */ /* 0x000fe40007ffe0ff */
[----:B------:R-:W-:Y:S01]  /*0760*/  IADD3 R26, PT, PT, R26, 0x8, RZ ;  /* 0x000000081a1a7810 */ /* 0x000fe20007ffe0ff */
[----:B--2---:R-:W-:Y:S02]  /*0770*/  IMAD R15, R15, R18, RZ ;  /* 0x000000120f0f7224 */ /* 0x004fe400078e02ff */
[----:B------:R-:W-:-:S04]  /*0780*/  IMAD.WIDE.U32 R12, R18, R14, R12 ;  /* 0x0000000e120c7225 */ /* 0x000fc800078e000c */
[----:B------:R-:W-:Y:S02]  /*0790*/  IMAD R15, R19, R14, R15 ;  /* 0x0000000e130f7224 */ /* 0x000fe400078e020f */
[----:B---3--:R-:W-:-:S03]  /*07a0*/  IMAD R17, R21, R8, RZ ;  /* 0x0000000815117224 */ /* 0x008fc600078e02ff */
[----:B------:R-:W-:Y:S01]  /*07b0*/  IADD3 R13, PT, PT, R13, R15, RZ ;  /* 0x0000000f0d0d7210 */ /* 0x000fe20007ffe0ff */
[-C--:B------:R-:W-:Y:S02]  /*07c0*/  IMAD R17, R9, R20.reuse, R17 ;  /* 0x0000001409117224 */ /* 0x080fe400078e0211 */
[----:B------:R-:W-:-:S05]  /*07d0*/  IMAD.WIDE.U32 R20, R8, R20, R12 ;  /* 0x0000001408147225 */ /* 0x000fca00078e000c */
[----:B------:R-:W-:Y:S01]  /*07e0*/  IADD3 R21, PT, PT, R21, R17, RZ ;  /* 0x0000001115157210 */ /* 0x000fe20007ffe0ff */
[----:B------:R-:W-:Y:S06]  /*07f0*/  @P0 BRA `(.L_x_6) ;  /* 0xfffffff800d40947 */ /* 0x000fec000383ffff */
[----:B------:R-:W-:Y:S05]  /*0800*/  BSYNC.RECONVERGENT B2 ;  /* 0x0000000000027941 */ /* 0x000fea0003800200 */
.L_x_5:
[----:B------:R-:W-:-:S07]  /*0810*/  IADD3 R25, PT, PT, R25, -0x3, RZ ;  /* 0xfffffffd19197810 */ /* 0x000fce0007ffe0ff */
.L_x_4:
[----:B------:R-:W-:Y:S05]  /*0820*/  BSYNC.RECONVERGENT B1 ;  /* 0x0000000000017941 */ /* 0x000fea0003800200 */
.L_x_3:
[----:B------:R-:W-:-:S04]  /*0830*/  LOP3.LUT R6, R22, 0x7, RZ, 0xc0, !PT ;  /* 0x0000000716067812 */ /* 0x000fc800078ec0ff */
[----:B------:R-:W-:-:S13]  /*0840*/  ISETP.NE.AND P0, PT, R6, RZ, PT ;  /* 0x000000ff0600720c */ /* 0x000fda0003f05270 */
[----:B------:R-:W-:Y:S05]  /*0850*/  @!P0 BRA `(.L_x_2) ;  /* 0x0000000400648947 */ /* 0x000fea0003800000 */
[----:B------:R-:W-:Y:S01]  /*0860*/  IADD3 R6, PT, PT, R6, -0x1, RZ ;  /* 0xffffffff06067810 */ /* 0x000fe20007ffe0ff */
[----:B------:R-:W-:Y:S03]  /*0870*/  BSSY.RECONVERGENT B1, `(.L_x_7) ;  /* 0x000002a000017945 */ /* 0x000fe60003800200 */
[----:B------:R-:W-:-:S13]  /*0880*/  ISETP.GE.U32.AND P0, PT, R6, 0x3, PT ;  /* 0x000000030600780c */ /* 0x000fda0003f06070 */
[----:B------:R-:W-:Y:S05]  /*0890*/  @!P0 BRA `(.L_x_8) ;  /* 0x00000000009c8947 */ /* 0x000fea0003800000 */
[----:B------:R-:W0:Y:S01]  /*08a0*/  LDC R6, c[0x0][0x398] ;  /* 0x0000e600ff067b82 */ /* 0x000e220000000800 */
[----:B------:R-:W-:-:S07]  /*08b0*/  IADD3 R27, PT, PT, R24, R25, RZ ;  /* 0x00000019181b7210 */ /* 0x000fce0007ffe0ff */
[----:B------:R-:W1:Y:S08]  /*08c0*/  LDC.64 R8, c[0x0][0x380] ;  /* 0x0000e000ff087b82 */ /* 0x000e700000000a00 */
[----:B------:R-:W2:Y:S01]  /*08d0*/  LDC.64 R14, c[0x0][0x388] ;  /* 0x0000e200ff0e7b82 */ /* 0x000ea20000000a00 */
[----:B0-----:R-:W-:Y:S02]  /*08e0*/  IMAD R11, R6, UR5, R5 ;  /* 0x00000005060b7c24 */ /* 0x001fe4000f8e0205 */
[----:B-1----:R-:W-:-:S06]  /*08f0*/  IMAD.WIDE.U32 R16, R27, 0x8, R8 ;  /* 0x000000081b107825 */ /* 0x002fcc00078e0008 */
[----:B------:R-:W3:Y:S01]  /*0900*/  LDG.E.64 R16, desc[UR12][R16.64] ;  /* 0x0000000c10107981 */ /* 0x000ee2000c1e1b00 */
[----:B--2---:R-:W-:-:S05]  /*0910*/  IMAD.WIDE R14, R11, 0x8, R14 ;  /* 0x000000080b0e7825 */ /* 0x004fca00078e020e */
[----:B------:R-:W3:Y:S01]  /*0920*/  LDG.E.64 R10, desc[UR12][R14.64] ;  /* 0x0000000c0e0a7981 */ /* 0x000ee2000c1e1b00 */
[----:B------:R-:W-:-:S05]  /*0930*/  IADD3 R13, PT, PT, R27, 0x1, RZ ;  /* 0x000000011b0d7810 */ /* 0x000fca0007ffe0ff */
[----:B------:R-:W-:-:S06]  /*0940*/  IMAD.WIDE.U32 R12, R13, 0x8, R8 ;  /* 0x000000080d0c7825 */ /* 0x000fcc00078e0008 */
[----:B------:R-:W2:Y:S01]  /*0950*/  LDG.E.64 R12, desc[UR12][R12.64] ;  /* 0x0000000c0c0c7981 */ /* 0x000ea2000c1e1b00 */
[----:B---3--:R-:W-:Y:S02]  /*0960*/  IMAD R29, R11, R16, RZ ;  /* 0x000000100b1d7224 */ /* 0x008fe400078e02ff */
[----:B------:R-:W-:Y:S01]  /*0970*/  IMAD.WIDE.U32 R18, R16, R10, R20 ;  /* 0x0000000a10127225 */ /* 0x000fe200078e0014 */
[----:B------:R-:W-:-:S03]  /*0980*/  IADD3 R21, PT, PT, R27, 0x2, RZ ;  /* 0x000000021b157810 */ /* 0x000fc60007ffe0ff */
[----:B------:R-:W-:Y:S02]  /*0990*/  IMAD R29, R17, R10, R29 ;  /* 0x0000000a111d7224 */ /* 0x000fe400078e021d */
[----:B------:R-:W2:Y:S01]  /*09a0*/  LDG.E.64 R10, desc[UR12][R14.64+0x8] ;  /* 0x0000080c0e0a7981 */ /* 0x000ea2000c1e1b00 */
[--C-:B------:R-:W-:Y:S01]  /*09b0*/  IMAD.WIDE.U32 R20, R21, 0x8, R8.reuse ;  /* 0x0000000815147825 */ /* 0x100fe200078e0008 */
[----:B------:R-:W-:Y:S02]  /*09c0*/  IADD3 R27, PT, PT, R27, 0x3, RZ ;  /* 0x000000031b1b7810 */ /* 0x000fe40007ffe0ff */
[----:B------:R-:W3:Y:S04]  /*09d0*/  LDG.E.64 R16, desc[UR12][R14.64+0x10] ;  /* 0x0000100c0e107981 */ /* 0x000ee8000c1e1b00 */
[----:B------:R-:W3:Y:S01]  /*09e0*/  LDG.E.64 R20, desc[UR12][R20.64] ;  /* 0x0000000c14147981 */ /* 0x000ee2000c1e1b00 */
[----:B------:R-:W-:-:S03]  /*09f0*/  IMAD.WIDE.U32 R8, R27, 0x8, R8 ;  /* 0x000000081b087825 */ /* 0x000fc600078e0008 */
[----:B------:R-:W4:Y:S04]  /*0a00*/  LDG.E.64 R26, desc[UR12][R14.64+0x18] ;  /* 0x0000180c0e1a7981 */ /* 0x000f28000c1e1b00 */
[----:B------:R-:W4:Y:S01]  /*0a10*/  LDG.E.64 R8, desc[UR12][R8.64] ;  /* 0x0000000c08087981 */ /* 0x000f22000c1e1b00 */
[----:B------:R-:W-:Y:S02]  /*0a20*/  IADD3 R19, PT, PT, R19, R29, RZ ;  /* 0x0000001d13137210 */ /* 0x000fe40007ffe0ff */
[----:B------:R-:W-:Y:S02]  /*0a30*/  IADD3 R25, PT, PT, R25, 0x4, RZ ;  /* 0x0000000419197810 */ /* 0x000fe40007ffe0ff */
[----:B------:R-:W-:Y:S01]  /*0a40*/  IADD3 R5, PT, PT, R5, 0x4, RZ ;  /* 0x0000000405057810 */ /* 0x000fe20007ffe0ff */
[----:B--2---:R-:W-:-:S04]  /*0a50*/  IMAD R11, R11, R12, RZ ;  /* 0x0000000c0b0b7224 */ /* 0x004fc800078e02ff */
[-C--:B------:R-:W-:Y:S02]  /*0a60*/  IMAD R13, R13, R10.reuse, R11 ;  /* 0x0000000a0d0d7224 */ /* 0x080fe400078e020b */
[----:B------:R-:W-:-:S05]  /*0a70*/  IMAD.WIDE.U32 R10, R12, R10, R18 ;  /* 0x0000000a0c0a7225 */ /* 0x000fca00078e0012 */
[----:B------:R-:W-:Y:S01]  /*0a80*/  IADD3 R11, PT, PT, R11, R13, RZ ;  /* 0x0000000d0b0b7210 */ /* 0x000fe20007ffe0ff */
[----:B---3--:R-:W-:-:S04]  /*0a90*/  IMAD R13, R17, R20, RZ ;  /* 0x00000014110d7224 */ /* 0x008fc800078e02ff */
[-C--:B------:R-:W-:Y:S02]  /*0aa0*/  IMAD R13, R21, R16.reuse, R13 ;  /* 0x00000010150d7224 */ /* 0x080fe400078e020d */
[----:B------:R-:W-:-:S04]  /*0ab0*/  IMAD.WIDE.U32 R10, R20, R16, R10 ;  /* 0x00000010140a7225 */ /* 0x000fc800078e000a */
[----:B----4-:R-:W-:Y:S01]  /*0ac0*/  IMAD R15, R27, R8, RZ ;  /* 0x000000081b0f7224 */ /* 0x010fe200078e02ff */
[----:B------:R-:W-:-:S03]  /*0ad0*/  IADD3 R11, PT, PT, R11, R13, RZ ;  /* 0x0000000d0b0b7210 */ /* 0x000fc60007ffe0ff */
[-C--:B------:R-:W-:Y:S02]  /*0ae0*/  IMAD R15, R9, R26.reuse, R15 ;  /* 0x0000001a090f7224 */ /* 0x080fe400078e020f */
[----:B------:R-:W-:-:S05]  /*0af0*/  IMAD.WIDE.U32 R20, R8, R26, R10 ;  /* 0x0000001a08147225 */ /* 0x000fca00078e000a */
[----:B------:R-:W-:-:S07]  /*0b00*/  IADD3 R21, PT, PT, R21, R15, RZ ;  /* 0x0000000f15157210 */ /* 0x000fce0007ffe0ff */
.L_x_8:
[----:B------:R-:W-:Y:S05]  /*0b10*/  BSYNC.RECONVERGENT B1 ;  /* 0x0000000000017941 */ /* 0x000fea0003800200 */
.L_x_7:
[----:B------:R-:W-:-:S04]  /*0b20*/  LOP3.LUT R6, R22, 0x3, RZ, 0xc0, !PT ;  /* 0x0000000316067812 */ /* 0x000fc800078ec0ff */
[----:B------:R-:W-:-:S13]  /*0b30*/  ISETP.NE.AND P0, PT, R6, RZ, PT ;  /* 0x000000ff0600720c */ /* 0x000fda0003f05270 */
[----:B------:R-:W-:Y:S05]  /*0b40*/  @!P0 BRA `(.L_x_2) ;  /* 0x0000000000a88947 */ /* 0x000fea0003800000 */
[----:B------:R-:W-:Y:S01]  /*0b50*/  ISETP.NE.AND P0, PT, R6, 0x1, PT ;  /* 0x000000010600780c */ /* 0x000fe20003f05270 */
[----:B------:R-:W-:Y:S01]  /*0b60*/  BSSY.RECONVERGENT B1, `(.L_x_9) ;  /* 0x000001a000017945 */ /* 0x000fe20003800200 */
[----:B------:R-:W-:-:S11]  /*0b70*/  LOP3.LUT P1, RZ, R22, 0x1, RZ, 0xc0, !PT ;  /* 0x0000000116ff7812 */ /* 0x000fd6000782c0ff */
[----:B------:R-:W-:Y:S05]  /*0b80*/  @!P0 BRA `(.L_x_10) ;  /* 0x00000000005c8947 */ /* 0x000fea0003800000 */
[----:B------:R-:W0:Y:S01]  /*0b90*/  LDC R6, c[0x0][0x398] ;  /* 0x0000e600ff067b82 */ /* 0x000e220000000800 */
[----:B------:R-:W-:-:S07]  /*0ba0*/  IADD3 R11, PT, PT, R24, R25, RZ ;  /* 0x00000019180b7210 */ /* 0x000fce0007ffe0ff */
[----:B------:R-:W1:Y:S08]  /*0bb0*/  LDC.64 R8, c[0x0][0x380] ;  /* 0x0000e000ff087b82 */ /* 0x000e700000000a00 */
[----:B------:R-:W2:Y:S01]  /*0bc0*/  LDC.64 R16, c[0x0][0x388] ;  /* 0x0000e200ff107b82 */ /* 0x000ea20000000a00 */
[----:B0-----:R-:W-:Y:S02]  /*0bd0*/  IMAD R13, R6, UR5, R5 ;  /* 0x00000005060d7c24 */ /* 0x001fe4000f8e0205 */
[C---:B-1----:R-:W-:Y:S01]  /*0be0*/  IMAD.WIDE.U32 R14, R11.reuse, 0x8, R8 ;  /* 0x000000080b0e7825 */ /* 0x042fe200078e0008 */
[----:B------:R-:W-:-:S05]  /*0bf0*/  IADD3 R11, PT, PT, R11, 0x1, RZ ;  /* 0x000000010b0b7810 */ /* 0x000fca0007ffe0ff */
[----:B------:R-:W3:Y:S01]  /*0c00*/  LDG.E.64 R14, desc[UR12][R14.64] ;  /* 0x0000000c0e0e7981 */ /* 0x000ee2000c1e1b00 */
[----:B--2---:R-:W-:-:S05]  /*0c10*/  IMAD.WIDE R16, R13, 0x8, R16 ;  /* 0x000000080d107825 */ /* 0x004fca00078e0210 */
[----:B------:R-:W3:Y:S01]  /*0c20*/  LDG.E.64 R12, desc[UR12][R16.64] ;  /* 0x0000000c100c7981 */ /* 0x000ee2000c1e1b00 */
[----:B------:R-:W-:-:S03]  /*0c30*/  IMAD.WIDE.U32 R8, R11, 0x8, R8 ;  /* 0x000000080b087825 */ /* 0x000fc600078e0008 */
[----:B------:R-:W2:Y:S04]  /*0c40*/  LDG.E.64 R10, desc[UR12][R16.64+0x8] ;  /* 0x0000080c100a7981 */ /* 0x000ea8000c1e1b00 */
[----:B------:R-:W2:Y:S01]  /*0c50*/  LDG.E.64 R8, desc[UR12][R8.64] ;  /* 0x0000000c08087981 */ /* 0x000ea2000c1e1b00 */
[----:B------:R-:W-:Y:S02]  /*0c60*/  IADD3 R25, PT, PT, R25, 0x2, RZ ;  /* 0x0000000219197810 */ /* 0x000fe40007ffe0ff */
[----:B------:R-:W-:Y:S01]  /*0c70*/  IADD3 R5, PT, PT, R5, 0x2, RZ ;  /* 0x0000000205057810 */ /* 0x000fe20007ffe0ff */
[----:B---3--:R-:W-:Y:S02]  /*0c80*/  IMAD R13, R13, R14, RZ ;  /* 0x0000000e0d0d7224 */ /* 0x008fe400078e02ff */
[----:B------:R-:W-:-:S04]  /*0c90*/  IMAD.WIDE.U32 R18, R14, R12, R20 ;  /* 0x0000000c0e127225 */ /* 0x000fc800078e0014 */
[----:B------:R-:W-:Y:S02]  /*0ca0*/  IMAD R13, R15, R12, R13 ;  /* 0x0000000c0f0d7224 */ /* 0x000fe400078e020d */
[----:B--2---:R-:W-:-:S03]  /*0cb0*/  IMAD R11, R11, R8, RZ ;  /* 0x000000080b0b7224 */ /* 0x004fc600078e02ff */
[----:B------:R-:W-:Y:S01]  /*0cc0*/  IADD3 R19, PT, PT, R19, R13, RZ ;  /* 0x0000000d13137210 */ /* 0x000fe20007ffe0ff */
[-C--:B------:R-:W-:Y:S02]  /*0cd0*/  IMAD R11, R9, R10.reuse, R11 ;  /* 0x0000000a090b7224 */ /* 0x080fe400078e020b */
[----:B------:R-:W-:-:S05]  /*0ce0*/  IMAD.WIDE.U32 R20, R8, R10, R18 ;  /* 0x0000000a08147225 */ /* 0x000fca00078e0012 */
[----:B------:R-:W-:-:S07]  /*0cf0*/  IADD3 R21, PT, PT, R21, R11, RZ ;  /* 0x0000000b15157210 */ /* 0x000fce0007ffe0ff */
.L_x_10:
[----:B------:R-:W-:Y:S05]  /*0d00*/  BSYNC.RECONVERGENT B1 ;  /* 0x0000000000017941 */ /* 0x000fea0003800200 */
.L_x_9:
[----:B------:R-:W-:Y:S05]  /*0d10*/  @!P1 BRA `(.L_x_2) ;  /* 0x0000000000349947 */ /* 0x000fea0003800000 */
[----:B------:R-:W0:Y:S01]  /*0d20*/  LDC R6, c[0x0][0x398] ;  /* 0x0000e600ff067b82 */ /* 0x000e220000000800 */
[----:B------:R-:W-:-:S07]  /*0d30*/  IADD3 R13, PT, PT, R24, R25, RZ ;  /* 0x00000019180d7210 */ /* 0x000fce0007ffe0ff */
[----:B------:R-:W1:Y:S08]  /*0d40*/  LDC.64 R10, c[0x0][0x380] ;  /* 0x0000e000ff0a7b82 */ /* 0x000e700000000a00 */
[----:B------:R-:W2:Y:S01]  /*0d50*/  LDC.64 R8, c[0x0][0x388] ;  /* 0x0000e200ff087b82 */ /* 0x000ea20000000a00 */
[----:B0-----:R-:W-:Y:S02]  /*0d60*/  IMAD R5, R6, UR5, R5 ;  /* 0x0000000506057c24 */ /* 0x001fe4000f8e0205 */
[----:B-1----:R-:W-:-:S04]  /*0d70*/  IMAD.WIDE.U32 R10, R13, 0x8, R10 ;  /* 0x000000080d0a7825 */ /* 0x002fc800078e000a */
[----:B--2---:R-:W-:Y:S02]  /*0d80*/  IMAD.WIDE R12, R5, 0x8, R8 ;  /* 0x00000008050c7825 */ /* 0x004fe400078e0208 */
[----:B------:R-:W2:Y:S04]  /*0d90*/  LDG.E.64 R8, desc[UR12][R10.64] ;  /* 0x0000000c0a087981 */ /* 0x000ea8000c1e1b00 */
[----:B------:R-:W2:Y:S02]  /*0da0*/  LDG.E.64 R12, desc[UR12][R12.64] ;  /* 0x0000000c0c0c7981 */ /* 0x000ea4000c1e1b00 */
[----:B--2---:R-:W-:Y:S02]  /*0db0*/  IMAD R5, R13, R8, RZ ;  /* 0x000000080d057224 */ /* 0x004fe400078e02ff */
[----:B------:R-:W-:-:S04]  /*0dc0*/  IMAD.WIDE.U32 R20, R8, R12, R20 ;  /* 0x0000000c08147225 */ /* 0x000fc800078e0014 */
[----:B------:R-:W-:-:S05]  /*0dd0*/  IMAD R5, R9, R12, R5 ;  /* 0x0000000c09057224 */ /* 0x000fca00078e0205 */
[----:B------:R-:W-:-:S07]  /*0de0*/  IADD3 R21, PT, PT, R21, R5, RZ ;  /* 0x0000000515157210 */ /* 0x000fce0007ffe0ff */
.L_x_2:
[----:B------:R-:W-:Y:S05]  /*0df0*/  BSYNC.RECONVERGENT B0 ;  /* 0x0000000000007941 */ /* 0x000fea0003800200 */
.L_x_1:
[----:B------:R-:W-:Y:S02]  /*0e00*/  UISETP.NE.AND UP0, UPT, UR6, UR10, UPT ;  /* 0x0000000a0600728c */ /* 0x000fe4000bf05270 */
[----:B------:R-:W-:Y:S02]  /*0e10*/  UIADD3 UR4, UPT, UPT, UR6, 0x1, URZ ;  /* 0x0000000106047890 */ /* 0x000fe4000fffe0ff */
[----:B------:R-:W-:-:S05]  /*0e20*/  UIADD3 UR5, UPT, UPT, UR5, 0x1, URZ ;  /* 0x0000000105057890 */ /* 0x000fca000fffe0ff */
[----:B------:R-:W-:Y:S01]  /*0e30*/  UMOV UR6, UR4 ;  /* 0x0000000400067c82 */ /* 0x000fe20008000000 */
[----:B------:R-:W-:Y:S06]  /*0e40*/  BRA.U UP0, `(.L_x_11) ;  /* 0xfffffff100f87547 */ /* 0x000fec000b83ffff */
.L_x_0:
[----:B------:R-:W0:Y:S01]  /*0e50*/  LDC.64 R4, c[0x0][0x390] ;  /* 0x0000e400ff047b82 */ /* 0x000e220000000a00 */
[----:B------:R-:W-:-:S04]  /*0e60*/  IMAD R3, R3, UR11, R0 ;  /* 0x0000000b03037c24 */ /* 0x000fc8000f8e0200 */
[----:B0-----:R-:W-:-:S05]  /*0e70*/  IMAD.WIDE.U32 R2, R3, 0x8, R4 ;  /* 0x0000000803027825 */ /* 0x001fca00078e0004 */
[----:B------:R-:W-:Y:S01]  /*0e80*/  STG.E.64 desc[UR12][R2.64], R20 ;  /* 0x0000001402007986 */ /* 0x000fe2000c101b0c */
[----:B------:R-:W-:Y:S05]  /*0e90*/  EXIT ;  /* 0x000000000000794d */ /* 0x000fea0003800000 */
.L_x_12:
[----:B------:R-:W-:-:S00]  /*0ea0*/  BRA `(.L_x_12) ;  /* 0xfffffffc00fc7947 */ /* 0x000fc0000383ffff */
[----:B------:R-:W-:-:S00]  /*0eb0*/  NOP ;  /* 0x0000000000007918 */ /* 0x000fc00000000000 */
        /* <DEDUP_REMOVED lines=12> */
.L_x_13:


//--------------------- .nv.shared.reserved.0     --------------------------
	.section	.nv.shared.reserved.0,"aw",@nobits
	.weak		__nv_reservedSMEM_offset_0_alias
	.size		__nv_reservedSMEM_offset_0_alias, 0, 64
	.other		__nv_reservedSMEM_offset_0_alias,@"STO_CUDA_RESERVED_SHARED STV_DEFAULT"
__nv_reservedSMEM_offset_0_alias:
	.zero		0
	.zero		64


//--------------------- .nv.constant0._Z7dKernelPlS_S_i --------------------------
	.section	.nv.constant0._Z7dKernelPlS_S_i,"a",@progbits
	.sectionflags	@""
	.align	4
.nv.constant0._Z7dKernelPlS_S_i:
	.zero		924


//--------------------- SYMBOLS --------------------------

	.type		.nv.reservedSmem.offset0,@object
	.size		.nv.reservedSmem.offset0,0x4
